//
// Generated by NVIDIA NVVM Compiler
//
// Compiler Build ID: CL-36424714
// Cuda compilation tools, release 13.0, V13.0.88
// Based on NVVM 20.0.0
//

.version 9.0
.target sm_100
.address_size 64

	// .globl	_Z9vectorAddPfS_S_i

.visible .entry _Z9vectorAddPfS_S_i(
	.param .u64 .ptr .align 1 _Z9vectorAddPfS_S_i_param_0,
	.param .u64 .ptr .align 1 _Z9vectorAddPfS_S_i_param_1,
	.param .u64 .ptr .align 1 _Z9vectorAddPfS_S_i_param_2,
	.param .u32 _Z9vectorAddPfS_S_i_param_3
)
{
	.reg .pred 	%p<2>;
	.reg .b32 	%r<6>;
	.reg .b32 	%f<4>;
	.reg .b64 	%rd<11>;

	ld.param.u64 	%rd1, [_Z9vectorAddPfS_S_i_param_0];
	ld.param.u64 	%rd2, [_Z9vectorAddPfS_S_i_param_1];
	ld.param.u64 	%rd3, [_Z9vectorAddPfS_S_i_param_2];
	ld.param.u32 	%r2, [_Z9vectorAddPfS_S_i_param_3];
	mov.u32 	%r3, %ctaid.x;
	mov.u32 	%r4, %ntid.x;
	mov.u32 	%r5, %tid.x;
	mad.lo.s32 	%r1, %r3, %r4, %r5;
	setp.ge.s32 	%p1, %r1, %r2;
	@%p1 bra 	$L__BB0_2;
	cvta.to.global.u64 	%rd4, %rd1;
	cvta.to.global.u64 	%rd5, %rd2;
	cvta.to.global.u64 	%rd6, %rd3;
	mul.wide.s32 	%rd7, %r1, 4;
	add.s64 	%rd8, %rd4, %rd7;
	ld.global.f32 	%f1, [%rd8];
	add.s64 	%rd9, %rd5, %rd7;
	ld.global.f32 	%f2, [%rd9];
	add.f32 	%f3, %f1, %f2;
	add.s64 	%rd10, %rd6, %rd7;
	st.global.f32 	[%rd10], %f3;
$L__BB0_2:
	ret;

}
	// .globl	_Z9matrixMulPfS_S_i
.visible .entry _Z9matrixMulPfS_S_i(
	.param .u64 .ptr .align 1 _Z9matrixMulPfS_S_i_param_0,
	.param .u64 .ptr .align 1 _Z9matrixMulPfS_S_i_param_1,
	.param .u64 .ptr .align 1 _Z9matrixMulPfS_S_i_param_2,
	.param .u32 _Z9matrixMulPfS_S_i_param_3
)
{
	.reg .pred 	%p<10>;
	.reg .b32 	%r<40>;
	.reg .b32 	%f<67>;
	.reg .b64 	%rd<67>;

	ld.param.u64 	%rd14, [_Z9matrixMulPfS_S_i_param_0];
	ld.param.u64 	%rd15, [_Z9matrixMulPfS_S_i_param_1];
	ld.param.u32 	%r18, [_Z9matrixMulPfS_S_i_param_3];
	cvta.to.global.u64 	%rd1, %rd15;
	cvta.to.global.u64 	%rd2, %rd14;
	mov.u32 	%r19, %ctaid.y;
	mov.u32 	%r20, %ntid.y;
	mov.u32 	%r21, %tid.y;
	mad.lo.s32 	%r1, %r19, %r20, %r21;
	mov.u32 	%r22, %ctaid.x;
	mov.u32 	%r23, %ntid.x;
	mov.u32 	%r24, %tid.x;
	mad.lo.s32 	%r2, %r22, %r23, %r24;
	max.s32 	%r25, %r1, %r2;
	setp.ge.s32 	%p1, %r25, %r18;
	@%p1 bra 	$L__BB1_13;
	mul.lo.s32 	%r3, %r18, %r1;
	and.b32  	%r4, %r18, 7;
	setp.lt.u32 	%p2, %r18, 8;
	mov.f32 	%f66, 0f00000000;
	mov.b32 	%r38, 0;
	@%p2 bra 	$L__BB1_4;
	and.b32  	%r38, %r18, 2147483640;
	neg.s32 	%r36, %r38;
	mul.wide.s32 	%rd16, %r18, 4;
	add.s64 	%rd3, %rd1, %rd16;
	shl.b32 	%r7, %r18, 3;
	mul.wide.s32 	%rd17, %r18, 8;
	add.s64 	%rd4, %rd1, %rd17;
	mul.wide.s32 	%rd18, %r18, 12;
	add.s64 	%rd5, %rd1, %rd18;
	mul.wide.s32 	%rd19, %r18, 16;
	add.s64 	%rd6, %rd1, %rd19;
	mul.wide.s32 	%rd20, %r18, 20;
	add.s64 	%rd7, %rd1, %rd20;
	mul.wide.s32 	%rd21, %r18, 24;
	add.s64 	%rd8, %rd1, %rd21;
	mul.wide.s32 	%rd22, %r18, 28;
	add.s64 	%rd9, %rd1, %rd22;
	mul.wide.u32 	%rd23, %r3, 4;
	add.s64 	%rd24, %rd23, %rd2;
	add.s64 	%rd66, %rd24, 16;
	mov.f32 	%f66, 0f00000000;
	mov.u32 	%r35, %r2;
$L__BB1_3:
	.pragma "nounroll";
	mul.wide.s32 	%rd25, %r35, 4;
	add.s64 	%rd26, %rd3, %rd25;
	add.s64 	%rd27, %rd4, %rd25;
	add.s64 	%rd28, %rd5, %rd25;
	add.s64 	%rd29, %rd6, %rd25;
	add.s64 	%rd30, %rd7, %rd25;
	add.s64 	%rd31, %rd8, %rd25;
	add.s64 	%rd32, %rd9, %rd25;
	add.s64 	%rd33, %rd1, %rd25;
	ld.global.f32 	%f16, [%rd66+-16];
	ld.global.f32 	%f17, [%rd33];
	fma.rn.f32 	%f18, %f16, %f17, %f66;
	ld.global.f32 	%f19, [%rd66+-12];
	ld.global.f32 	%f20, [%rd26];
	fma.rn.f32 	%f21, %f19, %f20, %f18;
	ld.global.f32 	%f22, [%rd66+-8];
	ld.global.f32 	%f23, [%rd27];
	fma.rn.f32 	%f24, %f22, %f23, %f21;
	ld.global.f32 	%f25, [%rd66+-4];
	ld.global.f32 	%f26, [%rd28];
	fma.rn.f32 	%f27, %f25, %f26, %f24;
	ld.global.f32 	%f28, [%rd66];
	ld.global.f32 	%f29, [%rd29];
	fma.rn.f32 	%f30, %f28, %f29, %f27;
	ld.global.f32 	%f31, [%rd66+4];
	ld.global.f32 	%f32, [%rd30];
	fma.rn.f32 	%f33, %f31, %f32, %f30;
	ld.global.f32 	%f34, [%rd66+8];
	ld.global.f32 	%f35, [%rd31];
	fma.rn.f32 	%f36, %f34, %f35, %f33;
	ld.global.f32 	%f37, [%rd66+12];
	ld.global.f32 	%f38, [%rd32];
	fma.rn.f32 	%f66, %f37, %f38, %f36;
	add.s32 	%r36, %r36, 8;
	add.s32 	%r35, %r35, %r7;
	add.s64 	%rd66, %rd66, 32;
	setp.ne.s32 	%p3, %r36, 0;
	@%p3 bra 	$L__BB1_3;
$L__BB1_4:
	setp.eq.s32 	%p4, %r4, 0;
	@%p4 bra 	$L__BB1_12;
	and.b32  	%r13, %r18, 3;
	setp.lt.u32 	%p5, %r4, 4;
	@%p5 bra 	$L__BB1_7;
	add.s32 	%r27, %r38, %r3;
	mul.wide.u32 	%rd34, %r27, 4;
	add.s64 	%rd35, %rd2, %rd34;
	ld.global.f32 	%f40, [%rd35];
	mad.lo.s32 	%r28, %r38, %r18, %r2;
	mul.wide.s32 	%rd36, %r28, 4;
	add.s64 	%rd37, %rd1, %rd36;
	ld.global.f32 	%f41, [%rd37];
	fma.rn.f32 	%f42, %f40, %f41, %f66;
	cvt.u64.u32 	%rd38, %r3;
	cvt.u64.u32 	%rd39, %r38;
	add.s64 	%rd40, %rd39, %rd38;
	shl.b64 	%rd41, %rd40, 2;
	add.s64 	%rd42, %rd2, %rd41;
	ld.global.f32 	%f43, [%rd42+4];
	mul.wide.s32 	%rd43, %r18, 4;
	add.s64 	%rd44, %rd37, %rd43;
	ld.global.f32 	%f44, [%rd44];
	fma.rn.f32 	%f45, %f43, %f44, %f42;
	ld.global.f32 	%f46, [%rd42+8];
	add.s64 	%rd45, %rd44, %rd43;
	ld.global.f32 	%f47, [%rd45];
	fma.rn.f32 	%f48, %f46, %f47, %f45;
	ld.global.f32 	%f49, [%rd42+12];
	add.s64 	%rd46, %rd45, %rd43;
	ld.global.f32 	%f50, [%rd46];
	fma.rn.f32 	%f66, %f49, %f50, %f48;
	add.s32 	%r38, %r38, 4;
$L__BB1_7:
	setp.eq.s32 	%p6, %r13, 0;
	@%p6 bra 	$L__BB1_12;
	setp.eq.s32 	%p7, %r13, 1;
	@%p7 bra 	$L__BB1_10;
	add.s32 	%r29, %r38, %r3;
	mul.wide.u32 	%rd47, %r29, 4;
	add.s64 	%rd48, %rd2, %rd47;
	ld.global.f32 	%f52, [%rd48];
	mad.lo.s32 	%r30, %r38, %r18, %r2;
	mul.wide.s32 	%rd49, %r30, 4;
	add.s64 	%rd50, %rd1, %rd49;
	ld.global.f32 	%f53, [%rd50];
	fma.rn.f32 	%f54, %f52, %f53, %f66;
	cvt.u64.u32 	%rd51, %r3;
	cvt.u64.u32 	%rd52, %r38;
	add.s64 	%rd53, %rd52, %rd51;
	shl.b64 	%rd54, %rd53, 2;
	add.s64 	%rd55, %rd2, %rd54;
	ld.global.f32 	%f55, [%rd55+4];
	mul.wide.s32 	%rd56, %r18, 4;
	add.s64 	%rd57, %rd50, %rd56;
	ld.global.f32 	%f56, [%rd57];
	fma.rn.f32 	%f66, %f55, %f56, %f54;
	add.s32 	%r38, %r38, 2;
$L__BB1_10:
	and.b32  	%r31, %r18, 1;
	setp.eq.b32 	%p8, %r31, 1;
	not.pred 	%p9, %p8;
	@%p9 bra 	$L__BB1_12;
	add.s32 	%r32, %r38, %r3;
	mul.wide.u32 	%rd58, %r32, 4;
	add.s64 	%rd59, %rd2, %rd58;
	ld.global.f32 	%f57, [%rd59];
	mad.lo.s32 	%r33, %r38, %r18, %r2;
	mul.wide.s32 	%rd60, %r33, 4;
	add.s64 	%rd61, %rd1, %rd60;
	ld.global.f32 	%f58, [%rd61];
	fma.rn.f32 	%f66, %f57, %f58, %f66;
$L__BB1_12:
	ld.param.u64 	%rd65, [_Z9matrixMulPfS_S_i_param_2];
	add.s32 	%r34, %r3, %r2;
	cvta.to.global.u64 	%rd62, %rd65;
	mul.wide.s32 	%rd63, %r34, 4;
	add.s64 	%rd64, %rd62, %rd63;
	st.global.f32 	[%rd64], %f66;
$L__BB1_13:
	ret;

}


// ===== COMPILED SASS (sm_100) =====

	.target	sm_100

	.elftype	@"ET_EXEC"


//--------------------- .note.nv.tkinfo           --------------------------
	.section	.note.nv.tkinfo,"",@"SHT_NOTE"
	.sectionflags	@"SHF_NOTE_NV_TKINFO"
	.tkinfo
        /*0018*/ 	.word	0x00000002
        /*0030*/ 	.string	""
        /*0030*/ 	.string	"ptxas"
        /*0030*/ 	.string	"Cuda compilation tools, release 13.0, V13.0.88"
        /*0030*/ 	.string	"Build cuda_13.0.r13.0/compiler.36424714_0"
        /*0030*/ 	.string	"-arch sm_100 -m 64 "



//--------------------- .note.nv.cuinfo           --------------------------
	.section	.note.nv.cuinfo,"",@"SHT_NOTE"
	.sectionflags	@"SHF_NOTE_NV_CUINFO"
        /*0018*/ 	.short	0x0002
        /*001a*/ 	.short	0x0064
        /*001c*/ 	.short	0x0082
	.zero		2


//--------------------- .nv.info                  --------------------------
	.section	.nv.info,"",@"SHT_CUDA_INFO"
	.align	4


	//----- nvinfo : EIATTR_REGCOUNT
	.align		4
        /*0000*/ 	.byte	0x04, 0x2f
        /*0002*/ 	.short	(.L_1 - .L_0)
	.align		4
.L_0:
        /*0004*/ 	.word	index@(_Z9vectorAddPfS_S_i)
        /*0008*/ 	.word	0x0000000c


	//----- nvinfo : EIATTR_FRAME_SIZE
	.align		4
.L_1:
        /*000c*/ 	.byte	0x04, 0x11
        /*000e*/ 	.short	(.L_3 - .L_2)
	.align		4
.L_2:
        /*0010*/ 	.word	index@(_Z9vectorAddPfS_S_i)
        /*0014*/ 	.word	0x00000000


	//----- nvinfo : EIATTR_REGCOUNT
	.align		4
.L_3:
        /*0018*/ 	.byte	0x04, 0x2f
        /*001a*/ 	.short	(.L_5 - .L_4)
	.align		4
.L_4:
        /*001c*/ 	.word	index@(_Z9matrixMulPfS_S_i)
        /*0020*/ 	.word	0x0000001e


	//----- nvinfo : EIATTR_FRAME_SIZE
	.align		4
.L_5:
        /*0024*/ 	.byte	0x04, 0x11
        /*0026*/ 	.short	(.L_7 - .L_6)
	.align		4
.L_6:
        /*0028*/ 	.word	index@(_Z9matrixMulPfS_S_i)
        /*002c*/ 	.word	0x00000000


	//----- nvinfo : EIATTR_MIN_STACK_SIZE
	.align		4
.L_7:
        /*0030*/ 	.byte	0x04, 0x12
        /*0032*/ 	.short	(.L_9 - .L_8)
	.align		4
.L_8:
        /*0034*/ 	.word	index@(_Z9matrixMulPfS_S_i)
        /*0038*/ 	.word	0x00000000


	//----- nvinfo : EIATTR_MIN_STACK_SIZE
	.align		4
.L_9:
        /*003c*/ 	.byte	0x04, 0x12
        /*003e*/ 	.short	(.L_11 - .L_10)
	.align		4
.L_10:
        /*0040*/ 	.word	index@(_Z9vectorAddPfS_S_i)
        /*0044*/ 	.word	0x00000000
.L_11:


//--------------------- .nv.compat                --------------------------
	.section	.nv.compat,"",@"SHT_CUDA_COMPAT_INFO"
	.align	4
        /*0000*/ 	.byte	0x02, 0x09, 0x00, 0x00, 0x02, 0x02, 0x01, 0x00, 0x02, 0x05, 0x05, 0x00, 0x03, 0x07, 0x01, 0x01
        /*0010*/ 	.byte	0x02, 0x03, 0x00, 0x00, 0x02, 0x06, 0x01, 0x00, 0x04, 0x0b, 0x08, 0x00, 0x09, 0x00, 0x00, 0x00
        /*0020*/ 	.byte	0x00, 0x00, 0x00, 0x00


//--------------------- .nv.info._Z9matrixMulPfS_S_i --------------------------
	.section	.nv.info._Z9matrixMulPfS_S_i,"",@"SHT_CUDA_INFO"
	.sectionflags	@""
	.align	4


	//----- nvinfo : EIATTR_CUDA_API_VERSION
	.align		4
        /*0000*/ 	.byte	0x04, 0x37
        /*0002*/ 	.short	(.L_13 - .L_12)
.L_12:
        /*0004*/ 	.word	0x00000082


	//----- nvinfo : EIATTR_KPARAM_INFO
	.align		4
.L_13:
        /*0008*/ 	.byte	0x04, 0x17
        /*000a*/ 	.short	(.L_15 - .L_14)
.L_14:
        /*000c*/ 	.word	0x00000000
        /*0010*/ 	.short	0x0003
        /*0012*/ 	.short	0x0018
        /*0014*/ 	.byte	0x00, 0xf0, 0x11, 0x00


	//----- nvinfo : EIATTR_KPARAM_INFO
	.align		4
.L_15:
        /*0018*/ 	.byte	0x04, 0x17
        /*001a*/ 	.short	(.L_17 - .L_16)
.L_16:
        /*001c*/ 	.word	0x00000000
        /*0020*/ 	.short	0x0002
        /*0022*/ 	.short	0x0010
        /*0024*/ 	.byte	0x00, 0xf5, 0x21, 0x00


	//----- nvinfo : EIATTR_KPARAM_INFO
	.align		4
.L_17:
        /*0028*/ 	.byte	0x04, 0x17
        /*002a*/ 	.short	(.L_19 - .L_18)
.L_18:
        /*002c*/ 	.word	0x00000000
        /*0030*/ 	.short	0x0001
        /*0032*/ 	.short	0x0008
        /*0034*/ 	.byte	0x00, 0xf5, 0x21, 0x00


	//----- nvinfo : EIATTR_KPARAM_INFO
	.align		4
.L_19:
        /*0038*/ 	.byte	0x04, 0x17
        /*003a*/ 	.short	(.L_21 - .L_20)
.L_20:
        /*003c*/ 	.word	0x00000000
        /*0040*/ 	.short	0x0000
        /*0042*/ 	.short	0x0000
        /*0044*/ 	.byte	0x00, 0xf5, 0x21, 0x00


	//----- nvinfo : EIATTR_SPARSE_MMA_MASK
	.align		4
.L_21:
        /*0048*/ 	.byte	0x03, 0x50
        /*004a*/ 	.short	0x0000


	//----- nvinfo : EIATTR_MAXREG_COUNT
	.align		4
        /*004c*/ 	.byte	0x03, 0x1b
        /*004e*/ 	.short	0x00ff


	//----- nvinfo : EIATTR_MERCURY_ISA_VERSION
	.align		4
        /*0050*/ 	.byte	0x03, 0x5f
        /*0052*/ 	.short	0x0101


	//----- nvinfo : EIATTR_VRC_CTA_INIT_COUNT
	.align		4
        /*0054*/ 	.byte	0x02, 0x4a
	.zero		1
	.zero		1


	//----- nvinfo : EIATTR_EXIT_INSTR_OFFSETS
	.align		4
        /*0058*/ 	.byte	0x04, 0x1c
        /*005a*/ 	.short	(.L_23 - .L_22)


	//   ....[0]....
.L_22:
        /*005c*/ 	.word	0x000000c0


	//   ....[1]....
        /*0060*/ 	.word	0x00000a90


	//----- nvinfo : EIATTR_CBANK_PARAM_SIZE
	.align		4
.L_23:
        /*0064*/ 	.byte	0x03, 0x19
        /*0066*/ 	.short	0x001c


	//----- nvinfo : EIATTR_PARAM_CBANK
	.align		4
        /*0068*/ 	.byte	0x04, 0x0a
        /*006a*/ 	.short	(.L_25 - .L_24)
	.align		4
.L_24:
        /*006c*/ 	.word	index@(.nv.constant0._Z9matrixMulPfS_S_i)
        /*0070*/ 	.short	0x0380
        /*0072*/ 	.short	0x001c


	//----- nvinfo : EIATTR_SW_WAR
	.align		4
.L_25:
        /*0074*/ 	.byte	0x04, 0x36
        /*0076*/ 	.short	(.L_27 - .L_26)
.L_26:
        /*0078*/ 	.word	0x00000008
.L_27:


//--------------------- .nv.info._Z9vectorAddPfS_S_i --------------------------
	.section	.nv.info._Z9vectorAddPfS_S_i,"",@"SHT_CUDA_INFO"
	.sectionflags	@""
	.align	4


	//----- nvinfo : EIATTR_CUDA_API_VERSION
	.align		4
        /*0000*/ 	.byte	0x04, 0x37
        /*0002*/ 	.short	(.L_29 - .L_28)
.L_28:
        /*0004*/ 	.word	0x00000082


	//----- nvinfo : EIATTR_KPARAM_INFO
	.align		4
.L_29:
        /*0008*/ 	.byte	0x04, 0x17
        /*000a*/ 	.short	(.L_31 - .L_30)
.L_30:
        /*000c*/ 	.word	0x00000000
        /*0010*/ 	.short	0x0003
        /*0012*/ 	.short	0x0018
        /*0014*/ 	.byte	0x00, 0xf0, 0x11, 0x00


	//----- nvinfo : EIATTR_KPARAM_INFO
	.align		4
.L_31:
        /*0018*/ 	.byte	0x04, 0x17
        /*001a*/ 	.short	(.L_33 - .L_32)
.L_32:
        /*001c*/ 	.word	0x00000000
        /*0020*/ 	.short	0x0002
        /*0022*/ 	.short	0x0010
        /*0024*/ 	.byte	0x00, 0xf5, 0x21, 0x00


	//----- nvinfo : EIATTR_KPARAM_INFO
	.align		4
.L_33:
        /*0028*/ 	.byte	0x04, 0x17
        /*002a*/ 	.short	(.L_35 - .L_34)
.L_34:
        /*002c*/ 	.word	0x00000000
        /*0030*/ 	.short	0x0001
        /*0032*/ 	.short	0x0008
        /*0034*/ 	.byte	0x00, 0xf5, 0x21, 0x00


	//----- nvinfo : EIATTR_KPARAM_INFO
	.align		4
.L_35:
        /*0038*/ 	.byte	0x04, 0x17
        /*003a*/ 	.short	(.L_37 - .L_36)
.L_36:
        /*003c*/ 	.word	0x00000000
        /*0040*/ 	.short	0x0000
        /*0042*/ 	.short	0x0000
        /*0044*/ 	.byte	0x00, 0xf5, 0x21, 0x00


	//----- nvinfo : EIATTR_SPARSE_MMA_MASK
	.align		4
.L_37:
        /*0048*/ 	.byte	0x03, 0x50
        /*004a*/ 	.short	0x0000


	//----- nvinfo : EIATTR_MAXREG_COUNT
	.align		4
        /*004c*/ 	.byte	0x03, 0x1b
        /*004e*/ 	.short	0x00ff


	//----- nvinfo : EIATTR_MERCURY_ISA_VERSION
	.align		4
        /*0050*/ 	.byte	0x03, 0x5f
        /*0052*/ 	.short	0x0101


	//----- nvinfo : EIATTR_VRC_CTA_INIT_COUNT
	.align		4
        /*0054*/ 	.byte	0x02, 0x4a
	.zero		1
	.zero		1


	//----- nvinfo : EIATTR_EXIT_INSTR_OFFSETS
	.align		4
        /*0058*/ 	.byte	0x04, 0x1c
        /*005a*/ 	.short	(.L_39 - .L_38)


	//   ....[0]....
.L_38:
        /*005c*/ 	.word	0x00000070


	//   ....[1]....
        /*0060*/ 	.word	0x00000130


	//----- nvinfo : EIATTR_CBANK_PARAM_SIZE
	.align		4
.L_39:
        /*0064*/ 	.byte	0x03, 0x19
        /*0066*/ 	.short	0x001c


	//----- nvinfo : EIATTR_PARAM_CBANK
	.align		4
        /*0068*/ 	.byte	0x04, 0x0a
        /*006a*/ 	.short	(.L_41 - .L_40)
	.align		4
.L_40:
        /*006c*/ 	.word	index@(.nv.constant0._Z9vectorAddPfS_S_i)
        /*0070*/ 	.short	0x0380
        /*0072*/ 	.short	0x001c


	//----- nvinfo : EIATTR_SW_WAR
	.align		4
.L_41:
        /*0074*/ 	.byte	0x04, 0x36
        /*0076*/ 	.short	(.L_43 - .L_42)
.L_42:
        /*0078*/ 	.word	0x00000008
.L_43:


//--------------------- .nv.callgraph             --------------------------
	.section	.nv.callgraph,"",@"SHT_CUDA_CALLGRAPH"
	.align	4
	.sectionentsize	8
	.align		4
        /*0000*/ 	.word	0x00000000
	.align		4
        /*0004*/ 	.word	0xffffffff
	.align		4
        /*0008*/ 	.word	0x00000000
	.align		4
        /*000c*/ 	.word	0xfffffffe
	.align		4
        /*0010*/ 	.word	0x00000000
	.align		4
        /*0014*/ 	.word	0xfffffffd
	.align		4
        /*0018*/ 	.word	0x00000000
	.align		4
        /*001c*/ 	.word	0xfffffffc


//--------------------- .text._Z9matrixMulPfS_S_i --------------------------
	.section	.text._Z9matrixMulPfS_S_i,"ax",@progbits
	.align	128
        .global         _Z9matrixMulPfS_S_i
        .type           _Z9matrixMulPfS_S_i,@function
        .size           _Z9matrixMulPfS_S_i,(.L_x_6 - _Z9matrixMulPfS_S_i)
        .other          _Z9matrixMulPfS_S_i,@"STO_CUDA_ENTRY STV_DEFAULT"
_Z9matrixMulPfS_S_i:
.text._Z9matrixMulPfS_S_i:
[----:B------:R-:W-:Y:S01]  /*0000*/  LDC R1, c[0x0][0x37c] ;  /* 0x0000df00ff017b82 */ /* 0x000fe20000000800 */
[----:B------:R-:W0:Y:S07]  /*0010*/  S2R R0, SR_TID.Y ;  /* 0x0000000000007919 */ /* 0x000e2e0000002200 */
[----:B------:R-:W0:Y:S01]  /*0020*/  S2UR UR4, SR_CTAID.Y ;  /* 0x00000000000479c3 */ /* 0x000e220000002600 */
[----:B------:R-:W1:Y:S01]  /*0030*/  LDCU UR20, c[0x0][0x398] ;  /* 0x00007300ff1477ac */ /* 0x000e620008000800 */
[----:B------:R-:W2:Y:S06]  /*0040*/  S2R R3, SR_TID.X ;  /* 0x0000000000037919 */ /* 0x000eac0000002100 */
[----:B------:R-:W0:Y:S08]  /*0050*/  LDC R13, c[0x0][0x364] ;  /* 0x0000d900ff0d7b82 */ /* 0x000e300000000800 */
[----:B------:R-:W2:Y:S08]  /*0060*/  S2UR UR5, SR_CTAID.X ;  /* 0x00000000000579c3 */ /* 0x000eb00000002500 */
[----:B------:R-:W2:Y:S01]  /*0070*/  LDC R2, c[0x0][0x360] ;  /* 0x0000d800ff027b82 */ /* 0x000ea20000000800 */
[----:B0-----:R-:W-:-:S02]  /*0080*/  IMAD R13, R13, UR4, R0 ;  /* 0x000000040d0d7c24 */ /* 0x001fc4000f8e0200 */
[----:B--2---:R-:W-:-:S05]  /*0090*/  IMAD R0, R2, UR5, R3 ;  /* 0x0000000502007c24 */ /* 0x004fca000f8e0203 */
[----:B------:R-:W-:-:S04]  /*00a0*/  VIMNMX R2, PT, PT, R13, R0, !PT ;  /* 0x000000000d027248 */ /* 0x000fc80007fe0100 */
[----:B-1----:R-:W-:-:S13]  /*00b0*/  ISETP.GE.AND P0, PT, R2, UR20, PT ;  /* 0x0000001402007c0c */ /* 0x002fda000bf06270 */
[----:B------:R-:W-:Y:S05]  /*00c0*/  @P0 EXIT ;  /* 0x000000000000094d */ /* 0x000fea0003800000 */
[----:B------:R-:W-:Y:S01]  /*00d0*/  UISETP.GE.U32.AND UP0, UPT, UR20, 0x8, UPT ;  /* 0x000000081400788c */ /* 0x000fe2000bf06070 */
[----:B------:R-:W-:Y:S02]  /*00e0*/  HFMA2 R12, -RZ, RZ, 0, 0 ;  /* 0x00000000ff0c7431 */ /* 0x000fe400000001ff */
[----:B------:R-:W-:Y:S01]  /*00f0*/  IMAD R13, R13, UR20, RZ ;  /* 0x000000140d0d7c24 */ /* 0x000fe2000f8e02ff */
[----:B------:R-:W-:Y:S01]  /*0100*/  UMOV UR4, URZ ;  /* 0x000000ff00047c82 */ /* 0x000fe20008000000 */
[----:B------:R-:W0:Y:S04]  /*0110*/  LDCU.64 UR18, c[0x0][0x358] ;  /* 0x00006b00ff1277ac */ /* 0x000e280008000a00 */
[----:B------:R-:W-:Y:S05]  /*0120*/  BRA.U !UP0, `(.L_x_0) ;  /* 0x0000000508047547 */ /* 0x000fea000b800000 */
[----:B------:R-:W1:Y:S01]  /*0130*/  LDCU.128 UR24, c[0x0][0x380] ;  /* 0x00007000ff1877ac */ /* 0x000e620008000c00 */
[----:B------:R-:W-:Y:S02]  /*0140*/  MOV R12, RZ ;  /* 0x000000ff000c7202 */ /* 0x000fe40000000f00 */
[----:B------:R-:W-:Y:S01]  /*0150*/  MOV R14, R0 ;  /* 0x00000000000e7202 */ /* 0x000fe20000000f00 */
[----:B------:R-:W-:-:S04]  /*0160*/  ULOP3.LUT UR4, UR20, 0x7ffffff8, URZ, 0xc0, !UPT ;  /* 0x7ffffff814047892 */ /* 0x000fc8000f8ec0ff */
[----:B------:R-:W-:Y:S01]  /*0170*/  UIADD3 UR5, UPT, UPT, -UR4, URZ, URZ ;  /* 0x000000ff04057290 */ /* 0x000fe2000fffe1ff */
[----:B-1----:R-:W-:Y:S01]  /*0180*/  MOV R2, UR24 ;  /* 0x0000001800027c02 */ /* 0x002fe20008000f00 */
[----:B------:R-:W-:Y:S01]  /*0190*/  UIMAD.WIDE UR6, UR20, 0x8, UR26 ;  /* 0x00000008140678a5 */ /* 0x000fe2000f8e021a */
[----:B------:R-:W-:Y:S01]  /*01a0*/  MOV R3, UR25 ;  /* 0x0000001900037c02 */ /* 0x000fe20008000f00 */
[----:B------:R-:W-:Y:S02]  /*01b0*/  UIMAD.WIDE UR8, UR20, 0xc, UR26 ;  /* 0x0000000c140878a5 */ /* 0x000fe4000f8e021a */
[----:B------:R-:W-:Y:S01]  /*01c0*/  UIMAD.WIDE UR10, UR20, 0x10, UR26 ;  /* 0x00000010140a78a5 */ /* 0x000fe2000f8e021a */
[----:B------:R-:W-:Y:S01]  /*01d0*/  IMAD.WIDE.U32 R2, R13, 0x4, R2 ;  /* 0x000000040d027825 */ /* 0x000fe200078e0002 */
[----:B------:R-:W-:Y:S02]  /*01e0*/  UIMAD.WIDE UR12, UR20, 0x14, UR26 ;  /* 0x00000014140c78a5 */ /* 0x000fe4000f8e021a */
[----:B------:R-:W-:Y:S01]  /*01f0*/  UIMAD.WIDE UR14, UR20, 0x18, UR26 ;  /* 0x00000018140e78a5 */ /* 0x000fe2000f8e021a */
[----:B------:R-:W-:Y:S01]  /*0200*/  IADD3 R2, P0, PT, R2, 0x10, RZ ;  /* 0x0000001002027810 */ /* 0x000fe20007f1e0ff */
[----:B------:R-:W-:-:S03]  /*0210*/  UIMAD.WIDE UR16, UR20, 0x1c, UR26 ;  /* 0x0000001c141078a5 */ /* 0x000fc6000f8e021a */
[----:B------:R-:W-:-:S09]  /*0220*/  IADD3.X R3, PT, PT, RZ, R3, RZ, P0, !PT ;  /* 0x00000003ff037210 */ /* 0x000fd200007fe4ff */
.L_x_1:
[----:B------:R-:W-:Y:S01]  /*0230*/  UIMAD.WIDE UR22, UR20, 0x4, UR26 ;  /* 0x00000004141678a5 */ /* 0x000fe2000f8e021a */
[----:B------:R-:W-:Y:S02]  /*0240*/  IMAD.MOV.U32 R23, RZ, RZ, 0x4 ;  /* 0x00000004ff177424 */ /* 0x000fe400078e00ff */
[----:B------:R-:W-:Y:S01]  /*0250*/  HFMA2 R11, -RZ, RZ, 0, 2.384185791015625e-07 ;  /* 0x00000004ff0b7431 */ /* 0x000fe200000001ff */
[----:B------:R-:W-:Y:S01]  /*0260*/  MOV R25, 0x4 ;  /* 0x0000000400197802 */ /* 0x000fe20000000f00 */
[----:B0-----:R-:W2:Y:S01]  /*0270*/  LDG.E R21, desc[UR18][R2.64+-0x10] ;  /* 0xfffff01202157981 */ /* 0x001ea2000c1e1900 */
[C---:B------:R-:W-:Y:S01]  /*0280*/  IMAD.WIDE R22, R14.reuse, R23, UR26 ;  /* 0x0000001a0e167e25 */ /* 0x040fe2000f8e0217 */
[----:B------:R-:W-:Y:S02]  /*0290*/  MOV R8, UR22 ;  /* 0x0000001600087c02 */ /* 0x000fe40008000f00 */
[----:B------:R-:W-:Y:S01]  /*02a0*/  MOV R9, UR23 ;  /* 0x0000001700097c02 */ /* 0x000fe20008000f00 */
[----:B------:R-:W3:Y:S02]  /*02b0*/  LDG.E R19, desc[UR18][R2.64+-0xc] ;  /* 0xfffff41202137981 */ /* 0x000ee4000c1e1900 */
[----:B------:R-:W-:-:S02]  /*02c0*/  IMAD.WIDE R8, R14, 0x4, R8 ;  /* 0x000000040e087825 */ /* 0x000fc400078e0208 */
[----:B------:R-:W2:Y:S01]  /*02d0*/  LDG.E R22, desc[UR18][R22.64] ;  /* 0x0000001216167981 */ /* 0x000ea2000c1e1900 */
[----:B------:R-:W-:Y:S01]  /*02e0*/  MOV R5, 0x4 ;  /* 0x0000000400057802 */ /* 0x000fe20000000f00 */
[C---:B------:R-:W-:Y:S02]  /*02f0*/  IMAD.WIDE R24, R14.reuse, R25, UR6 ;  /* 0x000000060e187e25 */ /* 0x040fe4000f8e0219 */
[----:B------:R0:W3:Y:S02]  /*0300*/  LDG.E R20, desc[UR18][R8.64] ;  /* 0x0000001208147981 */ /* 0x0000e4000c1e1900 */
[----:B------:R-:W-:Y:S02]  /*0310*/  IMAD.WIDE R10, R14, R11, UR8 ;  /* 0x000000080e0a7e25 */ /* 0x000fe4000f8e020b */
[----:B------:R-:W4:Y:S04]  /*0320*/  LDG.E R18, desc[UR18][R24.64] ;  /* 0x0000001218127981 */ /* 0x000f28000c1e1900 */
[----:B------:R-:W4:Y:S01]  /*0330*/  LDG.E R17, desc[UR18][R2.64+-0x8] ;  /* 0xfffff81202117981 */ /* 0x000f22000c1e1900 */
[----:B0-----:R-:W-:-:S02]  /*0340*/  HFMA2 R9, -RZ, RZ, 0, 2.384185791015625e-07 ;  /* 0x00000004ff097431 */ /* 0x001fc400000001ff */
[----:B------:R-:W-:Y:S01]  /*0350*/  IMAD.MOV.U32 R7, RZ, RZ, 0x4 ;  /* 0x00000004ff077424 */ /* 0x000fe200078e00ff */
[----:B------:R0:W5:Y:S01]  /*0360*/  LDG.E R16, desc[UR18][R10.64] ;  /* 0x000000120a107981 */ /* 0x000162000c1e1900 */
[----:B------:R-:W-:-:S03]  /*0370*/  IMAD.WIDE R4, R14, R5, UR10 ;  /* 0x0000000a0e047e25 */ /* 0x000fc6000f8e0205 */
[----:B------:R-:W5:Y:S01]  /*0380*/  LDG.E R15, desc[UR18][R2.64+-0x4] ;  /* 0xfffffc12020f7981 */ /* 0x000f62000c1e1900 */
[C---:B------:R-:W-:Y:S01]  /*0390*/  IMAD.WIDE R6, R14.reuse, R7, UR12 ;  /* 0x0000000c0e067e25 */ /* 0x040fe2000f8e0207 */
[----:B------:R-:W-:Y:S02]  /*03a0*/  MOV R27, 0x4 ;  /* 0x00000004001b7802 */ /* 0x000fe40000000f00 */
[----:B------:R1:W5:Y:S01]  /*03b0*/  LDG.E R4, desc[UR18][R4.64] ;  /* 0x0000001204047981 */ /* 0x000362000c1e1900 */
[----:B------:R-:W-:-:S03]  /*03c0*/  IMAD.WIDE R8, R14, R9, UR14 ;  /* 0x0000000e0e087e25 */ /* 0x000fc6000f8e0209 */
[----:B------:R-:W5:Y:S01]  /*03d0*/  LDG.E R23, desc[UR18][R2.64] ;  /* 0x0000001202177981 */ /* 0x000f62000c1e1900 */
[----:B0-----:R-:W-:-:S03]  /*03e0*/  IMAD.WIDE R10, R14, R27, UR16 ;  /* 0x000000100e0a7e25 */ /* 0x001fc6000f8e021b */
[----:B------:R-:W5:Y:S04]  /*03f0*/  LDG.E R7, desc[UR18][R6.64] ;  /* 0x0000001206077981 */ /* 0x000f68000c1e1900 */
[----:B------:R-:W5:Y:S04]  /*0400*/  LDG.E R24, desc[UR18][R2.64+0x4] ;  /* 0x0000041202187981 */ /* 0x000f68000c1e1900 */
[----:B------:R-:W5:Y:S04]  /*0410*/  LDG.E R8, desc[UR18][R8.64] ;  /* 0x0000001208087981 */ /* 0x000f68000c1e1900 */
[----:B------:R-:W5:Y:S04]  /*0420*/  LDG.E R25, desc[UR18][R2.64+0x8] ;  /* 0x0000081202197981 */ /* 0x000f68000c1e1900 */
[----:B------:R-:W5:Y:S04]  /*0430*/  LDG.E R10, desc[UR18][R10.64] ;  /* 0x000000120a0a7981 */ /* 0x000f68000c1e1900 */
[----:B------:R0:W5:Y:S01]  /*0440*/  LDG.E R27, desc[UR18][R2.64+0xc] ;  /* 0x00000c12021b7981 */ /* 0x000162000c1e1900 */
[----:B------:R-:W-:-:S04]  /*0450*/  UIADD3 UR5, UPT, UPT, UR5, 0x8, URZ ;  /* 0x0000000805057890 */ /* 0x000fc8000fffe0ff */
[----:B------:R-:W-:Y:S01]  /*0460*/  UISETP.NE.AND UP0, UPT, UR5, URZ, UPT ;  /* 0x000000ff0500728c */ /* 0x000fe2000bf05270 */
[----:B-1----:R-:W-:Y:S02]  /*0470*/  MOV R5, UR20 ;  /* 0x0000001400057c02 */ /* 0x002fe40008000f00 */
[----:B0-----:R-:W-:Y:S02]  /*0480*/  IADD3 R2, P0, PT, R2, 0x20, RZ ;  /* 0x0000002002027810 */ /* 0x001fe40007f1e0ff */
[----:B------:R-:W-:Y:S02]  /*0490*/  LEA R14, R5, R14, 0x3 ;  /* 0x0000000e050e7211 */ /* 0x000fe400078e18ff */
[----:B------:R-:W-:Y:S01]  /*04a0*/  IADD3.X R3, PT, PT, RZ, R3, RZ, P0, !PT ;  /* 0x00000003ff037210 */ /* 0x000fe200007fe4ff */
[----:B--2---:R-:W-:-:S04]  /*04b0*/  FFMA R22, R21, R22, R12 ;  /* 0x0000001615167223 */ /* 0x004fc8000000000c */
[----:B---3--:R-:W-:-:S04]  /*04c0*/  FFMA R20, R19, R20, R22 ;  /* 0x0000001413147223 */ /* 0x008fc80000000016 */
[----:B----4-:R-:W-:-:S04]  /*04d0*/  FFMA R18, R17, R18, R20 ;  /* 0x0000001211127223 */ /* 0x010fc80000000014 */
[----:B-----5:R-:W-:-:S04]  /*04e0*/  FFMA R16, R15, R16, R18 ;  /* 0x000000100f107223 */ /* 0x020fc80000000012 */
[----:B------:R-:W-:-:S04]  /*04f0*/  FFMA R23, R23, R4, R16 ;  /* 0x0000000417177223 */ /* 0x000fc80000000010 */
[----:B------:R-:W-:-:S04]  /*0500*/  FFMA R24, R24, R7, R23 ;  /* 0x0000000718187223 */ /* 0x000fc80000000017 */
[----:B------:R-:W-:-:S04]  /*0510*/  FFMA R8, R25, R8, R24 ;  /* 0x0000000819087223 */ /* 0x000fc80000000018 */
[----:B------:R-:W-:Y:S01]  /*0520*/  FFMA R12, R27, R10, R8 ;  /* 0x0000000a1b0c7223 */ /* 0x000fe20000000008 */
[----:B------:R-:W-:Y:S06]  /*0530*/  BRA.U UP0, `(.L_x_1) ;  /* 0xfffffffd003c7547 */ /* 0x000fec000b83ffff */
.L_x_0:
[----:B------:R-:W-:-:S04]  /*0540*/  ULOP3.LUT UR6, UR20, 0x7, URZ, 0xc0, !UPT ;  /* 0x0000000714067892 */ /* 0x000fc8000f8ec0ff */
[----:B------:R-:W-:-:S09]  /*0550*/  UISETP.NE.AND UP0, UPT, UR6, URZ, UPT ;  /* 0x000000ff0600728c */ /* 0x000fd2000bf05270 */
[----:B------:R-:W-:Y:S05]  /*0560*/  BRA.U !UP0, `(.L_x_2) ;  /* 0x0000000508387547 */ /* 0x000fea000b800000 */
[----:B------:R-:W-:Y:S02]  /*0570*/  UISETP.GE.U32.AND UP0, UPT, UR6, 0x4, UPT ;  /* 0x000000040600788c */ /* 0x000fe4000bf06070 */
[----:B------:R-:W-:-:S04]  /*0580*/  ULOP3.LUT UR5, UR20, 0x3, URZ, 0xc0, !UPT ;  /* 0x0000000314057892 */ /* 0x000fc8000f8ec0ff */
[----:B------:R-:W-:-:S03]  /*0590*/  UISETP.NE.AND UP1, UPT, UR5, URZ, UPT ;  /* 0x000000ff0500728c */ /* 0x000fc6000bf25270 */
[----:B------:R-:W-:Y:S08]  /*05a0*/  BRA.U !UP0, `(.L_x_3) ;  /* 0x00000001087c7547 */ /* 0x000ff0000b800000 */
[----:B------:R-:W1:Y:S01]  /*05b0*/  LDC.64 R6, c[0x0][0x388] ;  /* 0x0000e200ff067b82 */ /* 0x000e620000000a00 */
[----:B------:R-:W2:Y:S01]  /*05c0*/  LDCU.64 UR6, c[0x0][0x380] ;  /* 0x00007000ff0677ac */ /* 0x000ea20008000a00 */
[----:B------:R-:W-:Y:S01]  /*05d0*/  IMAD.U32 R9, RZ, RZ, UR4 ;  /* 0x00000004ff097e24 */ /* 0x000fe2000f8e00ff */
[C---:B------:R-:W-:Y:S02]  /*05e0*/  IADD3 R3, PT, PT, R13.reuse, UR4, RZ ;  /* 0x000000040d037c10 */ /* 0x040fe4000fffe0ff */
[----:B------:R-:W-:Y:S01]  /*05f0*/  IADD3 R10, P0, PT, R13, UR4, RZ ;  /* 0x000000040d0a7c10 */ /* 0x000fe2000ff1e0ff */
[----:B------:R-:W-:Y:S01]  /*0600*/  IMAD R9, R9, UR20, R0 ;  /* 0x0000001409097c24 */ /* 0x000fe2000f8e0200 */
[----:B------:R-:W-:Y:S01]  /*0610*/  MOV R11, UR20 ;  /* 0x00000014000b7c02 */ /* 0x000fe20008000f00 */
[----:B------:R-:W3:Y:S01]  /*0620*/  LDC.64 R4, c[0x0][0x380] ;  /* 0x0000e000ff047b82 */ /* 0x000ee20000000a00 */
[----:B------:R-:W-:Y:S01]  /*0630*/  MOV R15, UR20 ;  /* 0x00000014000f7c02 */ /* 0x000fe20008000f00 */
[----:B-1----:R-:W-:Y:S01]  /*0640*/  IMAD.WIDE R6, R9, 0x4, R6 ;  /* 0x0000000409067825 */ /* 0x002fe200078e0206 */
[----:B------:R-:W-:-:S05]  /*0650*/  MOV R9, UR20 ;  /* 0x0000001400097c02 */ /* 0x000fca0008000f00 */
[----:B------:R-:W-:Y:S02]  /*0660*/  IMAD.WIDE R8, R9, 0x4, R6 ;  /* 0x0000000409087825 */ /* 0x000fe400078e0206 */
[----:B0-----:R-:W4:Y:S02]  /*0670*/  LDG.E R6, desc[UR18][R6.64] ;  /* 0x0000001206067981 */ /* 0x001f24000c1e1900 */
[----:B---3--:R-:W-:Y:S01]  /*0680*/  IMAD.WIDE.U32 R4, R3, 0x4, R4 ;  /* 0x0000000403047825 */ /* 0x008fe200078e0004 */
[----:B------:R-:W-:Y:S01]  /*0690*/  IADD3.X R3, PT, PT, RZ, RZ, RZ, P0, !PT ;  /* 0x000000ffff037210 */ /* 0x000fe200007fe4ff */
[----:B------:R-:W3:Y:S01]  /*06a0*/  LDG.E R17, desc[UR18][R8.64] ;  /* 0x0000001208117981 */ /* 0x000ee2000c1e1900 */
[----:B--2---:R-:W-:-:S03]  /*06b0*/  LEA R2, P0, R10, UR6, 0x2 ;  /* 0x000000060a027c11 */ /* 0x004fc6000f8010ff */
[----:B------:R-:W4:Y:S01]  /*06c0*/  LDG.E R5, desc[UR18][R4.64] ;  /* 0x0000001204057981 */ /* 0x000f22000c1e1900 */
[----:B------:R-:W-:Y:S01]  /*06d0*/  LEA.HI.X R3, R10, UR7, R3, 0x2, P0 ;  /* 0x000000070a037c11 */ /* 0x000fe200080f1403 */
[----:B------:R-:W-:-:S04]  /*06e0*/  IMAD.WIDE R10, R11, 0x4, R8 ;  /* 0x000000040b0a7825 */ /* 0x000fc800078e0208 */
[----:B------:R-:W3:Y:S01]  /*06f0*/  LDG.E R16, desc[UR18][R2.64+0x4] ;  /* 0x0000041202107981 */ /* 0x000ee2000c1e1900 */
[----:B------:R-:W-:-:S03]  /*0700*/  IMAD.WIDE R14, R15, 0x4, R10 ;  /* 0x000000040f0e7825 */ /* 0x000fc600078e020a */
[----:B------:R-:W2:Y:S04]  /*0710*/  LDG.E R19, desc[UR18][R10.64] ;  /* 0x000000120a137981 */ /* 0x000ea8000c1e1900 */
[----:B------:R-:W2:Y:S04]  /*0720*/  LDG.E R18, desc[UR18][R2.64+0x8] ;  /* 0x0000081202127981 */ /* 0x000ea8000c1e1900 */
[----:B------:R-:W5:Y:S04]  /*0730*/  LDG.E R20, desc[UR18][R2.64+0xc] ;  /* 0x00000c1202147981 */ /* 0x000f68000c1e1900 */
[----:B------:R-:W5:Y:S01]  /*0740*/  LDG.E R14, desc[UR18][R14.64] ;  /* 0x000000120e0e7981 */ /* 0x000f62000c1e1900 */
[----:B------:R-:W-:Y:S01]  /*0750*/  UIADD3 UR4, UPT, UPT, UR4, 0x4, URZ ;  /* 0x0000000404047890 */ /* 0x000fe2000fffe0ff */
[----:B----4-:R-:W-:-:S04]  /*0760*/  FFMA R5, R5, R6, R12 ;  /* 0x0000000605057223 */ /* 0x010fc8000000000c */
[----:B---3--:R-:W-:-:S04]  /*0770*/  FFMA R5, R16, R17, R5 ;  /* 0x0000001110057223 */ /* 0x008fc80000000005 */
[----:B--2---:R-:W-:-:S04]  /*0780*/  FFMA R5, R18, R19, R5 ;  /* 0x0000001312057223 */ /* 0x004fc80000000005 */
[----:B-----5:R-:W-:-:S07]  /*0790*/  FFMA R12, R20, R14, R5 ;  /* 0x0000000e140c7223 */ /* 0x020fce0000000005 */
.L_x_3:
[----:B------:R-:W-:Y:S05]  /*07a0*/  BRA.U !UP1, `(.L_x_2) ;  /* 0x0000000109a87547 */ /* 0x000fea000b800000 */
[----:B------:R-:W-:Y:S01]  /*07b0*/  UISETP.NE.AND UP0, UPT, UR5, 0x1, UPT ;  /* 0x000000010500788c */ /* 0x000fe2000bf05270 */
[----:B------:R-:W-:Y:S01]  /*07c0*/  MOV R7, UR4 ;  /* 0x0000000400077c02 */ /* 0x000fe20008000f00 */
[----:B------:R-:W-:Y:S02]  /*07d0*/  ULOP3.LUT UR5, UR20, 0x1, URZ, 0xc0, !UPT ;  /* 0x0000000114057892 */ /* 0x000fe4000f8ec0ff */
[----:B------:R-:W-:Y:S02]  /*07e0*/  MOV R15, UR20 ;  /* 0x00000014000f7c02 */ /* 0x000fe40008000f00 */
[----:B------:R-:W-:Y:S01]  /*07f0*/  UISETP.NE.U32.AND UP1, UPT, UR5, 0x1, UPT ;  /* 0x000000010500788c */ /* 0x000fe2000bf25070 */
[----:B------:R-:W-:-:S04]  /*0800*/  PLOP3.LUT P1, PT, PT, PT, UP0, 0x80, 0x8 ;  /* 0x000000000008781c */ /* 0x000fc80003f2f008 */
[----:B------:R-:W1:Y:S01]  /*0810*/  @UP0 LDCU.128 UR8, c[0x0][0x380] ;  /* 0x00007000ff0807ac */ /* 0x000e620008000c00 */
[----:B------:R-:W-:Y:S01]  /*0820*/  PLOP3.LUT P0, PT, PT, PT, UP1, 0x80, 0x8 ;  /* 0x000000000008781c */ /* 0x000fe20003f0f018 */
[----:B------:R-:W2:Y:S04]  /*0830*/  @UP0 LDCU.64 UR6, c[0x0][0x380] ;  /* 0x00007000ff0607ac */ /* 0x000ea80008000a00 */
[----:B------:R-:W3:Y:S03]  /*0840*/  @!UP1 LDCU.128 UR12, c[0x0][0x380] ;  /* 0x00007000ff0c97ac */ /* 0x000ee60008000c00 */
[C---:B------:R-:W-:Y:S02]  /*0850*/  @P1 IADD3 R3, PT, PT, R13.reuse, UR4, RZ ;  /* 0x000000040d031c10 */ /* 0x040fe4000fffe0ff */
[----:B------:R-:W-:Y:S01]  /*0860*/  @P1 IADD3 R6, P2, PT, R13, UR4, RZ ;  /* 0x000000040d061c10 */ /* 0x000fe2000ff5e0ff */
[----:B------:R-:W-:Y:S01]  /*0870*/  @UP0 UIADD3 UR4, UPT, UPT, UR4, 0x2, URZ ;  /* 0x0000000204040890 */ /* 0x000fe2000fffe0ff */
[----:B-1----:R-:W-:Y:S01]  /*0880*/  MOV R11, UR9 ;  /* 0x00000009000b7c02 */ /* 0x002fe20008000f00 */
[----:B------:R-:W-:Y:S01]  /*0890*/  IMAD.U32 R10, RZ, RZ, UR8 ;  /* 0x00000008ff0a7e24 */ /* 0x000fe2000f8e00ff */
[----:B------:R-:W-:-:S02]  /*08a0*/  MOV R4, UR10 ;  /* 0x0000000a00047c02 */ /* 0x000fc40008000f00 */
[----:B------:R-:W-:Y:S01]  /*08b0*/  MOV R5, UR11 ;  /* 0x0000000b00057c02 */ /* 0x000fe20008000f00 */
[----:B------:R-:W-:-:S04]  /*08c0*/  @P1 IMAD.WIDE.U32 R10, R3, 0x4, R10 ;  /* 0x00000004030a1825 */ /* 0x000fc800078e000a */
[----:B------:R-:W-:Y:S01]  /*08d0*/  @P1 IMAD R3, R7, UR20, R0 ;  /* 0x0000001407031c24 */ /* 0x000fe2000f8e0200 */
[----:B------:R-:W-:Y:S01]  /*08e0*/  @P1 IADD3.X R7, PT, PT, RZ, RZ, RZ, P2, !PT ;  /* 0x000000ffff071210 */ /* 0x000fe200017fe4ff */
[----:B------:R-:W-:Y:S01]  /*08f0*/  IMAD.U32 R19, RZ, RZ, UR4 ;  /* 0x00000004ff137e24 */ /* 0x000fe2000f8e00ff */
[C---:B--2---:R-:W-:Y:S01]  /*0900*/  @P1 LEA R2, P2, R6.reuse, UR6, 0x2 ;  /* 0x0000000606021c11 */ /* 0x044fe2000f8410ff */
[----:B------:R-:W-:Y:S01]  /*0910*/  @P1 IMAD.WIDE R4, R3, 0x4, R4 ;  /* 0x0000000403041825 */ /* 0x000fe200078e0204 */
[----:B------:R-:W-:Y:S01]  /*0920*/  @!P0 IADD3 R17, PT, PT, R13, UR4, RZ ;  /* 0x000000040d118c10 */ /* 0x000fe2000fffe0ff */
[----:B0-----:R-:W2:Y:S01]  /*0930*/  @P1 LDG.E R11, desc[UR18][R10.64] ;  /* 0x000000120a0b1981 */ /* 0x001ea2000c1e1900 */
[----:B------:R-:W-:Y:S01]  /*0940*/  @P1 LEA.HI.X R3, R6, UR7, R7, 0x2, P2 ;  /* 0x0000000706031c11 */ /* 0x000fe200090f1407 */
[----:B------:R-:W-:Y:S01]  /*0950*/  @!P0 IMAD R19, R19, UR20, R0 ;  /* 0x0000001413138c24 */ /* 0x000fe2000f8e0200 */
[----:B---3--:R-:W-:Y:S01]  /*0960*/  MOV R6, UR12 ;  /* 0x0000000c00067c02 */ /* 0x008fe20008000f00 */
[----:B------:R-:W-:Y:S01]  /*0970*/  @P1 IMAD.WIDE R14, R15, 0x4, R4 ;  /* 0x000000040f0e1825 */ /* 0x000fe200078e0204 */
[----:B------:R-:W-:Y:S01]  /*0980*/  MOV R7, UR13 ;  /* 0x0000000d00077c02 */ /* 0x000fe20008000f00 */
[----:B------:R-:W2:Y:S01]  /*0990*/  @P1 LDG.E R4, desc[UR18][R4.64] ;  /* 0x0000001204041981 */ /* 0x000ea2000c1e1900 */
[----:B------:R-:W-:-:S02]  /*09a0*/  MOV R8, UR14 ;  /* 0x0000000e00087c02 */ /* 0x000fc40008000f00 */
[----:B------:R-:W-:Y:S01]  /*09b0*/  MOV R9, UR15 ;  /* 0x0000000f00097c02 */ /* 0x000fe20008000f00 */
[----:B------:R-:W-:Y:S01]  /*09c0*/  @!P0 IMAD.WIDE.U32 R6, R17, 0x4, R6 ;  /* 0x0000000411068825 */ /* 0x000fe200078e0006 */
[----:B------:R-:W3:Y:S03]  /*09d0*/  @P1 LDG.E R14, desc[UR18][R14.64] ;  /* 0x000000120e0e1981 */ /* 0x000ee6000c1e1900 */
[----:B------:R-:W-:Y:S01]  /*09e0*/  @!P0 IMAD.WIDE R8, R19, 0x4, R8 ;  /* 0x0000000413088825 */ /* 0x000fe200078e0208 */
[----:B------:R-:W3:Y:S04]  /*09f0*/  @P1 LDG.E R2, desc[UR18][R2.64+0x4] ;  /* 0x0000041202021981 */ /* 0x000ee8000c1e1900 */
[----:B------:R-:W4:Y:S04]  /*0a00*/  @!P0 LDG.E R7, desc[UR18][R6.64] ;  /* 0x0000001206078981 */ /* 0x000f28000c1e1900 */
[----:B------:R-:W4:Y:S01]  /*0a10*/  @!P0 LDG.E R8, desc[UR18][R8.64] ;  /* 0x0000001208088981 */ /* 0x000f22000c1e1900 */
[----:B--2---:R-:W-:-:S04]  /*0a20*/  @P1 FFMA R11, R11, R4, R12 ;  /* 0x000000040b0b1223 */ /* 0x004fc8000000000c */
[----:B---3--:R-:W-:-:S04]  /*0a30*/  @P1 FFMA R12, R2, R14, R11 ;  /* 0x0000000e020c1223 */ /* 0x008fc8000000000b */
[----:B----4-:R-:W-:-:S07]  /*0a40*/  @!P0 FFMA R12, R7, R8, R12 ;  /* 0x00000008070c8223 */ /* 0x010fce000000000c */
.L_x_2:
[----:B------:R-:W1:Y:S01]  /*0a50*/  LDC.64 R2, c[0x0][0x390] ;  /* 0x0000e400ff027b82 */ /* 0x000e620000000a00 */
[----:B------:R-:W-:-:S05]  /*0a60*/  IADD3 R13, PT, PT, R0, R13, RZ ;  /* 0x0000000d000d7210 */ /* 0x000fca0007ffe0ff */
[----:B-1----:R-:W-:-:S05]  /*0a70*/  IMAD.WIDE R2, R13, 0x4, R2 ;  /* 0x000000040d027825 */ /* 0x002fca00078e0202 */
[----:B0-----:R-:W-:Y:S01]  /*0a80*/  STG.E desc[UR18][R2.64], R12 ;  /* 0x0000000c02007986 */ /* 0x001fe2000c101912 */
[----:B------:R-:W-:Y:S05]  /*0a90*/  EXIT ;  /* 0x000000000000794d */ /* 0x000fea0003800000 */
.L_x_4:
[----:B------:R-:W-:-:S00]  /*0aa0*/  BRA `(.L_x_4) ;  /* 0xfffffffc00fc7947 */ /* 0x000fc0000383ffff */
[----:B------:R-:W-:-:S00]  /*0ab0*/  NOP ;  /* 0x0000000000007918 */ /* 0x000fc00000000000 */
        /* <DEDUP_REMOVED lines=12> */
.L_x_6:


//--------------------- .text._Z9vectorAddPfS_S_i --------------------------
	.section	.text._Z9vectorAddPfS_S_i,"ax",@progbits
	.align	128
        .global         _Z9vectorAddPfS_S_i
        .type           _Z9vectorAddPfS_S_i,@function
        .size           _Z9vectorAddPfS_S_i,(.L_x_7 - _Z9vectorAddPfS_S_i)
        .other          _Z9vectorAddPfS_S_i,@"STO_CUDA_ENTRY STV_DEFAULT"
_Z9vectorAddPfS_S_i:
.text._Z9vectorAddPfS_S_i:
[----:B------:R-:W-:Y:S01]  /*0000*/  LDC R1, c[0x0][0x37c] ;  /* 0x0000df00ff017b82 */ /* 0x000fe20000000800 */
[----:B------:R-:W0:Y:S07]  /*0010*/  S2R R0, SR_TID.X ;  /* 0x0000000000007919 */ /* 0x000e2e0000002100 */
[----:B------:R-:W0:Y:S01]  /*0020*/  S2UR UR4, SR_CTAID.X ;  /* 0x00000000000479c3 */ /* 0x000e220000002500 */
[----:B------:R-:W1:Y:S07]  /*0030*/  LDCU UR5, c[0x0][0x398] ;  /* 0x00007300ff0577ac */ /* 0x000e6e0008000800 */
[----:B------:R-:W0:Y:S02]  /*0040*/  LDC R9, c[0x0][0x360] ;  /* 0x0000d800ff097b82 */ /* 0x000e240000000800 */
[----:B0-----:R-:W-:-:S05]  /*0050*/  IMAD R9, R9, UR4, R0 ;  /* 0x0000000409097c24 */ /* 0x001fca000f8e0200 */
[----:B-1----:R-:W-:-:S13]  /*0060*/  ISETP.GE.AND P0, PT, R9, UR5, PT ;  /* 0x0000000509007c0c */ /* 0x002fda000bf06270 */
[----:B------:R-:W-:Y:S05]  /*0070*/  @P0 EXIT ;  /* 0x000000000000094d */ /* 0x000fea0003800000 */
[----:B------:R-:W0:Y:S01]  /*0080*/  LDC.64 R2, c[0x0][0x380] ;  /* 0x0000e000ff027b82 */ /* 0x000e220000000a00 */
[----:B------:R-:W1:Y:S07]  /*0090*/  LDCU.64 UR4, c[0x0][0x358] ;  /* 0x00006b00ff0477ac */ /* 0x000e6e0008000a00 */
[----:B------:R-:W2:Y:S08]  /*00a0*/  LDC.64 R4, c[0x0][0x388] ;  /* 0x0000e200ff047b82 */ /* 0x000eb00000000a00 */
[----:B------:R-:W3:Y:S01]  /*00b0*/  LDC.64 R6, c[0x0][0x390] ;  /* 0x0000e400ff067b82 */ /* 0x000ee20000000a00 */
[----:B0-----:R-:W-:-:S06]  /*00c0*/  IMAD.WIDE R2, R9, 0x4, R2 ;  /* 0x0000000409027825 */ /* 0x001fcc00078e0202 */
[----:B-1----:R-:W4:Y:S01]  /*00d0*/  LDG.E R2, desc[UR4][R2.64] ;  /* 0x0000000402027981 */ /* 0x002f22000c1e1900 */
[----:B--2---:R-:W-:-:S06]  /*00e0*/  IMAD.WIDE R4, R9, 0x4, R4 ;  /* 0x0000000409047825 */ /* 0x004fcc00078e0204 */
[----:B------:R-:W4:Y:S01]  /*00f0*/  LDG.E R5, desc[UR4][R4.64] ;  /* 0x0000000404057981 */ /* 0x000f22000c1e1900 */
[----:B---3--:R-:W-:-:S04]  /*0100*/  IMAD.WIDE R6, R9, 0x4, R6 ;  /* 0x0000000409067825 */ /* 0x008fc800078e0206 */
[----:B----4-:R-:W-:-:S05]  /*0110*/  FADD R9, R2, R5 ;  /* 0x0000000502097221 */ /* 0x010fca0000000000 */
[----:B------:R-:W-:Y:S01]  /*0120*/  STG.E desc[UR4][R6.64], R9 ;  /* 0x0000000906007986 */ /* 0x000fe2000c101904 */
[----:B------:R-:W-:Y:S05]  /*0130*/  EXIT ;  /* 0x000000000000794d */ /* 0x000fea0003800000 */
.L_x_5:
        /* <DEDUP_REMOVED lines=12> */
.L_x_7:


//--------------------- .nv.shared.reserved.0     --------------------------
	.section	.nv.shared.reserved.0,"aw",@nobits
	.weak		__nv_reservedSMEM_offset_0_alias
	.size		__nv_reservedSMEM_offset_0_alias, 0, 64
	.other		__nv_reservedSMEM_offset_0_alias,@"STO_CUDA_RESERVED_SHARED STV_DEFAULT"
__nv_reservedSMEM_offset_0_alias:
	.zero		0
	.zero		64


//--------------------- .nv.constant0._Z9matrixMulPfS_S_i --------------------------
	.section	.nv.constant0._Z9matrixMulPfS_S_i,"a",@progbits
	.sectionflags	@""
	.align	4
.nv.constant0._Z9matrixMulPfS_S_i:
	.zero		924


//--------------------- .nv.constant0._Z9vectorAddPfS_S_i --------------------------
	.section	.nv.constant0._Z9vectorAddPfS_S_i,"a",@progbits
	.sectionflags	@""
	.align	4
.nv.constant0._Z9vectorAddPfS_S_i:
	.zero		924


//--------------------- SYMBOLS --------------------------

	.type		.nv.reservedSmem.offset0,@object
	.size		.nv.reservedSmem.offset0,0x4
